//
// Generated by NVIDIA NVVM Compiler
//
// Compiler Build ID: CL-36424714
// Cuda compilation tools, release 13.0, V13.0.88
// Based on NVVM 20.0.0
//

.version 9.0
.target sm_100
.address_size 64

	// .globl	calcB

.visible .entry calcB(
	.param .u64 .ptr .align 1 calcB_param_0,
	.param .u64 .ptr .align 1 calcB_param_1,
	.param .u32 calcB_param_2,
	.param .u32 calcB_param_3,
	.param .u64 .ptr .align 1 calcB_param_4
)
{
	.reg .pred 	%p<14>;
	.reg .b32 	%r<64>;
	.reg .b32 	%f<109>;
	.reg .b64 	%rd<55>;

	ld.param.u64 	%rd8, [calcB_param_0];
	ld.param.u64 	%rd6, [calcB_param_1];
	ld.param.u32 	%r17, [calcB_param_3];
	ld.param.u64 	%rd7, [calcB_param_4];
	cvta.to.global.u64 	%rd1, %rd8;
	mov.u32 	%r18, %ctaid.x;
	mov.u32 	%r19, %ntid.x;
	mov.u32 	%r20, %tid.x;
	mad.lo.s32 	%r1, %r18, %r19, %r20;
	setp.ge.s32 	%p1, %r1, %r17;
	@%p1 bra 	$L__BB0_11;
	setp.lt.s32 	%p2, %r17, 1;
	@%p2 bra 	$L__BB0_11;
	cvta.to.global.u64 	%rd9, %rd6;
	mul.lo.s32 	%r21, %r1, 3;
	mul.wide.s32 	%rd10, %r21, 4;
	add.s64 	%rd11, %rd9, %rd10;
	ld.global.u32 	%r22, [%rd11+8];
	mul.lo.s32 	%r23, %r22, 3;
	ld.global.u32 	%r24, [%rd11+4];
	mul.lo.s32 	%r25, %r24, 3;
	ld.global.u32 	%r26, [%rd11];
	mul.lo.s32 	%r27, %r26, 3;
	mul.wide.u32 	%rd12, %r27, 4;
	add.s64 	%rd13, %rd1, %rd12;
	ld.global.f32 	%f13, [%rd13];
	mul.wide.u32 	%rd14, %r25, 4;
	add.s64 	%rd15, %rd1, %rd14;
	ld.global.f32 	%f14, [%rd15];
	mul.wide.u32 	%rd16, %r23, 4;
	add.s64 	%rd17, %rd1, %rd16;
	ld.global.f32 	%f15, [%rd17];
	add.s32 	%r28, %r27, 1;
	mul.wide.u32 	%rd18, %r28, 4;
	add.s64 	%rd19, %rd1, %rd18;
	ld.global.f32 	%f16, [%rd19];
	add.s32 	%r29, %r25, 1;
	mul.wide.u32 	%rd20, %r29, 4;
	add.s64 	%rd21, %rd1, %rd20;
	ld.global.f32 	%f17, [%rd21];
	add.s32 	%r30, %r23, 1;
	mul.wide.u32 	%rd22, %r30, 4;
	add.s64 	%rd23, %rd1, %rd22;
	ld.global.f32 	%f18, [%rd23];
	add.s32 	%r31, %r27, 2;
	mul.wide.u32 	%rd24, %r31, 4;
	add.s64 	%rd25, %rd1, %rd24;
	ld.global.f32 	%f19, [%rd25];
	add.s32 	%r32, %r25, 2;
	mul.wide.u32 	%rd26, %r32, 4;
	add.s64 	%rd27, %rd1, %rd26;
	ld.global.f32 	%f20, [%rd27];
	add.s32 	%r33, %r23, 2;
	mul.wide.u32 	%rd28, %r33, 4;
	add.s64 	%rd29, %rd1, %rd28;
	ld.global.f32 	%f21, [%rd29];
	cvta.to.global.u64 	%rd2, %rd7;
	mul.lo.s32 	%r59, %r1, %r17;
	add.s32 	%r34, %r17, %r1;
	mul.lo.s32 	%r62, %r34, %r17;
	add.s32 	%r35, %r34, %r17;
	mul.lo.s32 	%r63, %r35, %r17;
	add.s64 	%rd54, %rd9, 4;
	neg.s32 	%r61, %r1;
	neg.s32 	%r60, %r17;
	add.f32 	%f22, %f19, %f20;
	add.f32 	%f23, %f22, %f21;
	mul.f32 	%f1, %f23, 0f3EAAAAAB;
	add.f32 	%f24, %f16, %f17;
	add.f32 	%f25, %f24, %f18;
	mul.f32 	%f2, %f25, 0f3EAAAAAB;
	add.f32 	%f26, %f13, %f14;
	add.f32 	%f27, %f26, %f15;
	mul.f32 	%f3, %f27, 0f3EAAAAAB;
$L__BB0_3:
	ld.global.u32 	%r36, [%rd54+4];
	mul.lo.s32 	%r37, %r36, 3;
	ld.global.u32 	%r38, [%rd54];
	mul.lo.s32 	%r39, %r38, 3;
	ld.global.u32 	%r40, [%rd54+-4];
	mul.lo.s32 	%r41, %r40, 3;
	mul.wide.u32 	%rd30, %r41, 4;
	add.s64 	%rd31, %rd1, %rd30;
	ld.global.f32 	%f29, [%rd31];
	mul.wide.u32 	%rd32, %r39, 4;
	add.s64 	%rd33, %rd1, %rd32;
	ld.global.f32 	%f30, [%rd33];
	add.f32 	%f31, %f29, %f30;
	mul.wide.u32 	%rd34, %r37, 4;
	add.s64 	%rd35, %rd1, %rd34;
	ld.global.f32 	%f32, [%rd35];
	add.f32 	%f33, %f31, %f32;
	mul.f32 	%f34, %f33, 0f3EAAAAAB;
	sub.f32 	%f4, %f34, %f3;
	add.s32 	%r42, %r41, 1;
	mul.wide.u32 	%rd36, %r42, 4;
	add.s64 	%rd37, %rd1, %rd36;
	ld.global.f32 	%f35, [%rd37];
	add.s32 	%r43, %r39, 1;
	mul.wide.u32 	%rd38, %r43, 4;
	add.s64 	%rd39, %rd1, %rd38;
	ld.global.f32 	%f36, [%rd39];
	add.f32 	%f37, %f35, %f36;
	add.s32 	%r44, %r37, 1;
	mul.wide.u32 	%rd40, %r44, 4;
	add.s64 	%rd41, %rd1, %rd40;
	ld.global.f32 	%f38, [%rd41];
	add.f32 	%f39, %f37, %f38;
	mul.f32 	%f40, %f39, 0f3EAAAAAB;
	sub.f32 	%f5, %f40, %f2;
	add.s32 	%r45, %r41, 2;
	mul.wide.u32 	%rd42, %r45, 4;
	add.s64 	%rd43, %rd1, %rd42;
	ld.global.f32 	%f41, [%rd43];
	add.s32 	%r46, %r39, 2;
	mul.wide.u32 	%rd44, %r46, 4;
	add.s64 	%rd45, %rd1, %rd44;
	ld.global.f32 	%f42, [%rd45];
	add.f32 	%f43, %f41, %f42;
	add.s32 	%r47, %r37, 2;
	mul.wide.u32 	%rd46, %r47, 4;
	add.s64 	%rd47, %rd1, %rd46;
	ld.global.f32 	%f44, [%rd47];
	add.f32 	%f45, %f43, %f44;
	mul.f32 	%f46, %f45, 0f3EAAAAAB;
	sub.f32 	%f6, %f46, %f1;
	mul.f32 	%f47, %f5, %f5;
	fma.rn.f32 	%f48, %f4, %f4, %f47;
	fma.rn.f32 	%f7, %f6, %f6, %f48;
	abs.f32 	%f8, %f7;
	setp.eq.f32 	%p3, %f7, 0f3F800000;
	mov.f32 	%f108, 0f3F800000;
	@%p3 bra 	$L__BB0_8;
	setp.num.f32 	%p4, %f8, %f8;
	@%p4 bra 	$L__BB0_6;
	mov.f32 	%f104, 0f3FC00000;
	add.rn.f32 	%f108, %f7, %f104;
	bra.uni 	$L__BB0_8;
$L__BB0_6:
	setp.lt.f32 	%p5, %f8, 0f00800000;
	mul.f32 	%f49, %f8, 0f4B800000;
	selp.f32 	%f50, %f49, %f8, %p5;
	mov.b32 	%r48, %f50;
	add.s32 	%r49, %r48, -1060439283;
	and.b32  	%r50, %r49, -8388608;
	sub.s32 	%r51, %r48, %r50;
	mov.b32 	%f51, %r51;
	cvt.rn.f32.s32 	%f52, %r50;
	selp.f32 	%f53, 0fC1C00000, 0f00000000, %p5;
	fma.rn.f32 	%f54, %f52, 0f34000000, %f53;
	add.f32 	%f55, %f51, 0fBF800000;
	add.f32 	%f56, %f51, 0f3F800000;
	rcp.approx.ftz.f32 	%f57, %f56;
	add.f32 	%f58, %f55, %f55;
	mul.f32 	%f59, %f58, %f57;
	mul.f32 	%f60, %f59, %f59;
	neg.f32 	%f61, %f59;
	sub.f32 	%f62, %f55, %f59;
	add.f32 	%f63, %f62, %f62;
	fma.rn.f32 	%f64, %f61, %f55, %f63;
	mul.rn.f32 	%f65, %f57, %f64;
	fma.rn.f32 	%f66, %f60, 0f3A2C32E4, 0f3B52E7DB;
	fma.rn.f32 	%f67, %f66, %f60, 0f3C93BB73;
	fma.rn.f32 	%f68, %f67, %f60, 0f3DF6384F;
	mul.rn.f32 	%f69, %f68, %f60;
	fma.rn.f32 	%f70, %f59, 0f3FB8AA3B, %f54;
	mul.f32 	%f71, %f69, 0f40400000;
	sub.f32 	%f72, %f54, %f70;
	fma.rn.f32 	%f73, %f59, 0f3FB8AA3B, %f72;
	fma.rn.f32 	%f74, %f65, 0f3FB8AA3B, %f73;
	fma.rn.f32 	%f75, %f59, 0f32A55E34, %f74;
	fma.rn.f32 	%f76, %f71, %f65, %f75;
	fma.rn.f32 	%f77, %f69, %f59, %f76;
	add.rn.f32 	%f78, %f70, %f77;
	mov.f32 	%f79, 0f3FC00000;
	mul.rn.f32 	%f80, %f78, %f79;
	cvt.rni.f32.f32 	%f81, %f80;
	sub.f32 	%f82, %f80, %f81;
	neg.f32 	%f83, %f80;
	fma.rn.f32 	%f84, %f78, 0f3FC00000, %f83;
	neg.f32 	%f85, %f70;
	add.rn.f32 	%f86, %f78, %f85;
	neg.f32 	%f87, %f86;
	add.rn.f32 	%f88, %f77, %f87;
	fma.rn.f32 	%f89, %f88, 0f3FC00000, %f84;
	add.f32 	%f90, %f82, %f89;
	setp.gt.f32 	%p6, %f81, 0f00000000;
	selp.b32 	%r52, 0, -2097152000, %p6;
	setp.neu.f32 	%p7, %f7, 0f00000000;
	setp.neu.f32 	%p8, %f8, 0f7F800000;
	setp.lt.f32 	%p9, %f80, 0f00000000;
	selp.f32 	%f91, 0f00000000, 0f7F800000, %p9;
	abs.f32 	%f92, %f80;
	setp.gt.f32 	%p10, %f92, 0f43180000;
	cvt.rzi.s32.f32 	%r53, %f81;
	shl.b32 	%r54, %r53, 23;
	sub.s32 	%r55, %r54, %r52;
	mov.b32 	%f93, %r55;
	add.s32 	%r56, %r52, 2130706432;
	mov.b32 	%f94, %r56;
	fma.rn.f32 	%f95, %f90, 0f391FCB8E, 0f3AAF85ED;
	fma.rn.f32 	%f96, %f95, %f90, 0f3C1D9856;
	fma.rn.f32 	%f97, %f96, %f90, 0f3D6357BB;
	fma.rn.f32 	%f98, %f97, %f90, 0f3E75FDEC;
	fma.rn.f32 	%f99, %f98, %f90, 0f3F317218;
	fma.rn.f32 	%f100, %f99, %f90, 0f3F800000;
	mul.f32 	%f101, %f100, %f94;
	mul.f32 	%f102, %f101, %f93;
	selp.f32 	%f108, %f91, %f102, %p10;
	and.pred  	%p11, %p7, %p8;
	@%p11 bra 	$L__BB0_8;
	add.f32 	%f103, %f7, %f7;
	mov.b32 	%r57, %f103;
	and.b32  	%r58, %r57, 2147483647;
	mov.b32 	%f108, %r58;
$L__BB0_8:
	setp.eq.s32 	%p12, %r61, 0;
	@%p12 bra 	$L__BB0_10;
	div.rn.f32 	%f105, %f4, %f108;
	mul.wide.s32 	%rd48, %r59, 4;
	add.s64 	%rd49, %rd2, %rd48;
	st.global.f32 	[%rd49], %f105;
	div.rn.f32 	%f106, %f5, %f108;
	mul.wide.s32 	%rd50, %r62, 4;
	add.s64 	%rd51, %rd2, %rd50;
	st.global.f32 	[%rd51], %f106;
	div.rn.f32 	%f107, %f6, %f108;
	mul.wide.s32 	%rd52, %r63, 4;
	add.s64 	%rd53, %rd2, %rd52;
	st.global.f32 	[%rd53], %f107;
$L__BB0_10:
	add.s32 	%r63, %r63, 1;
	add.s32 	%r62, %r62, 1;
	add.s64 	%rd54, %rd54, 12;
	add.s32 	%r61, %r61, 1;
	add.s32 	%r60, %r60, 1;
	setp.ne.s32 	%p13, %r60, 0;
	add.s32 	%r59, %r59, 1;
	@%p13 bra 	$L__BB0_3;
$L__BB0_11:
	ret;

}


// ===== COMPILED SASS (sm_100) =====

	.target	sm_100

	.elftype	@"ET_EXEC"


//--------------------- .note.nv.tkinfo           --------------------------
	.section	.note.nv.tkinfo,"",@"SHT_NOTE"
	.sectionflags	@"SHF_NOTE_NV_TKINFO"
	.tkinfo
        /*0018*/ 	.word	0x00000002
        /*0030*/ 	.string	""
        /*0030*/ 	.string	"ptxas"
        /*0030*/ 	.string	"Cuda compilation tools, release 13.0, V13.0.88"
        /*0030*/ 	.string	"Build cuda_13.0.r13.0/compiler.36424714_0"
        /*0030*/ 	.string	"-arch sm_100 -m 64 "



//--------------------- .note.nv.cuinfo           --------------------------
	.section	.note.nv.cuinfo,"",@"SHT_NOTE"
	.sectionflags	@"SHF_NOTE_NV_CUINFO"
        /*0018*/ 	.short	0x0002
        /*001a*/ 	.short	0x0064
        /*001c*/ 	.short	0x0082
	.zero		2


//--------------------- .nv.info                  --------------------------
	.section	.nv.info,"",@"SHT_CUDA_INFO"
	.align	4


	//----- nvinfo : EIATTR_REGCOUNT
	.align		4
        /*0000*/ 	.byte	0x04, 0x2f
        /*0002*/ 	.short	(.L_1 - .L_0)
	.align		4
.L_0:
        /*0004*/ 	.word	index@(calcB)
        /*0008*/ 	.word	0x00000020


	//----- nvinfo : EIATTR_FRAME_SIZE
	.align		4
.L_1:
        /*000c*/ 	.byte	0x04, 0x11
        /*000e*/ 	.short	(.L_3 - .L_2)
	.align		4
.L_2:
        /*0010*/ 	.word	index@($__internal_0_$__cuda_sm3x_div_rn_noftz_f32_slowpath)
        /*0014*/ 	.word	0x00000000


	//----- nvinfo : EIATTR_FRAME_SIZE
	.align		4
.L_3:
        /*0018*/ 	.byte	0x04, 0x11
        /*001a*/ 	.short	(.L_5 - .L_4)
	.align		4
.L_4:
        /*001c*/ 	.word	index@(calcB)
        /*0020*/ 	.word	0x00000000


	//----- nvinfo : EIATTR_MIN_STACK_SIZE
	.align		4
.L_5:
        /*0024*/ 	.byte	0x04, 0x12
        /*0026*/ 	.short	(.L_7 - .L_6)
	.align		4
.L_6:
        /*0028*/ 	.word	index@(calcB)
        /*002c*/ 	.word	0x00000000
.L_7:


//--------------------- .nv.compat                --------------------------
	.section	.nv.compat,"",@"SHT_CUDA_COMPAT_INFO"
	.align	4
        /*0000*/ 	.byte	0x02, 0x09, 0x00, 0x00, 0x02, 0x02, 0x01, 0x00, 0x02, 0x05, 0x05, 0x00, 0x03, 0x07, 0x01, 0x01
        /*0010*/ 	.byte	0x02, 0x03, 0x00, 0x00, 0x02, 0x06, 0x01, 0x00, 0x04, 0x0b, 0x08, 0x00, 0x01, 0x00, 0x00, 0x00
        /*0020*/ 	.byte	0x00, 0x00, 0x00, 0x00


//--------------------- .nv.info.calcB            --------------------------
	.section	.nv.info.calcB,"",@"SHT_CUDA_INFO"
	.sectionflags	@""
	.align	4


	//----- nvinfo : EIATTR_CUDA_API_VERSION
	.align		4
        /*0000*/ 	.byte	0x04, 0x37
        /*0002*/ 	.short	(.L_9 - .L_8)
.L_8:
        /*0004*/ 	.word	0x00000082


	//----- nvinfo : EIATTR_KPARAM_INFO
	.align		4
.L_9:
        /*0008*/ 	.byte	0x04, 0x17
        /*000a*/ 	.short	(.L_11 - .L_10)
.L_10:
        /*000c*/ 	.word	0x00000000
        /*0010*/ 	.short	0x0004
        /*0012*/ 	.short	0x0018
        /*0014*/ 	.byte	0x00, 0xf5, 0x21, 0x00


	//----- nvinfo : EIATTR_KPARAM_INFO
	.align		4
.L_11:
        /*0018*/ 	.byte	0x04, 0x17
        /*001a*/ 	.short	(.L_13 - .L_12)
.L_12:
        /*001c*/ 	.word	0x00000000
        /*0020*/ 	.short	0x0003
        /*0022*/ 	.short	0x0014
        /*0024*/ 	.byte	0x00, 0xf0, 0x11, 0x00


	//----- nvinfo : EIATTR_KPARAM_INFO
	.align		4
.L_13:
        /*0028*/ 	.byte	0x04, 0x17
        /*002a*/ 	.short	(.L_15 - .L_14)
.L_14:
        /*002c*/ 	.word	0x00000000
        /*0030*/ 	.short	0x0002
        /*0032*/ 	.short	0x0010
        /*0034*/ 	.byte	0x00, 0xf0, 0x11, 0x00


	//----- nvinfo : EIATTR_KPARAM_INFO
	.align		4
.L_15:
        /*0038*/ 	.byte	0x04, 0x17
        /*003a*/ 	.short	(.L_17 - .L_16)
.L_16:
        /*003c*/ 	.word	0x00000000
        /*0040*/ 	.short	0x0001
        /*0042*/ 	.short	0x0008
        /*0044*/ 	.byte	0x00, 0xf5, 0x21, 0x00


	//----- nvinfo : EIATTR_KPARAM_INFO
	.align		4
.L_17:
        /*0048*/ 	.byte	0x04, 0x17
        /*004a*/ 	.short	(.L_19 - .L_18)
.L_18:
        /*004c*/ 	.word	0x00000000
        /*0050*/ 	.short	0x0000
        /*0052*/ 	.short	0x0000
        /*0054*/ 	.byte	0x00, 0xf5, 0x21, 0x00


	//----- nvinfo : EIATTR_SPARSE_MMA_MASK
	.align		4
.L_19:
        /*0058*/ 	.byte	0x03, 0x50
        /*005a*/ 	.short	0x0000


	//----- nvinfo : EIATTR_MAXREG_COUNT
	.align		4
        /*005c*/ 	.byte	0x03, 0x1b
        /*005e*/ 	.short	0x00ff


	//----- nvinfo : EIATTR_MERCURY_ISA_VERSION
	.align		4
        /*0060*/ 	.byte	0x03, 0x5f
        /*0062*/ 	.short	0x0101


	//----- nvinfo : EIATTR_VRC_CTA_INIT_COUNT
	.align		4
        /*0064*/ 	.byte	0x02, 0x4a
	.zero		1
	.zero		1


	//----- nvinfo : EIATTR_EXIT_INSTR_OFFSETS
	.align		4
        /*0068*/ 	.byte	0x04, 0x1c
        /*006a*/ 	.short	(.L_21 - .L_20)


	//   ....[0]....
.L_20:
        /*006c*/ 	.word	0x00000070


	//   ....[1]....
        /*0070*/ 	.word	0x00000090


	//   ....[2]....
        /*0074*/ 	.word	0x00000f30


	//----- nvinfo : EIATTR_CRS_STACK_SIZE
	.align		4
.L_21:
        /*0078*/ 	.byte	0x04, 0x1e
        /*007a*/ 	.short	(.L_23 - .L_22)
.L_22:
        /*007c*/ 	.word	0x00000000


	//----- nvinfo : EIATTR_CBANK_PARAM_SIZE
	.align		4
.L_23:
        /*0080*/ 	.byte	0x03, 0x19
        /*0082*/ 	.short	0x0020


	//----- nvinfo : EIATTR_PARAM_CBANK
	.align		4
        /*0084*/ 	.byte	0x04, 0x0a
        /*0086*/ 	.short	(.L_25 - .L_24)
	.align		4
.L_24:
        /*0088*/ 	.word	index@(.nv.constant0.calcB)
        /*008c*/ 	.short	0x0380
        /*008e*/ 	.short	0x0020


	//----- nvinfo : EIATTR_SW_WAR
	.align		4
.L_25:
        /*0090*/ 	.byte	0x04, 0x36
        /*0092*/ 	.short	(.L_27 - .L_26)
.L_26:
        /*0094*/ 	.word	0x00000008
.L_27:


//--------------------- .nv.callgraph             --------------------------
	.section	.nv.callgraph,"",@"SHT_CUDA_CALLGRAPH"
	.align	4
	.sectionentsize	8
	.align		4
        /*0000*/ 	.word	0x00000000
	.align		4
        /*0004*/ 	.word	0xffffffff
	.align		4
        /*0008*/ 	.word	0x00000000
	.align		4
        /*000c*/ 	.word	0xfffffffe
	.align		4
        /*0010*/ 	.word	0x00000000
	.align		4
        /*0014*/ 	.word	0xfffffffd
	.align		4
        /*0018*/ 	.word	0x00000000
	.align		4
        /*001c*/ 	.word	0xfffffffc


//--------------------- .text.calcB               --------------------------
	.section	.text.calcB,"ax",@progbits
	.align	128
        .global         calcB
        .type           calcB,@function
        .size           calcB,(.L_x_23 - calcB)
        .other          calcB,@"STO_CUDA_ENTRY STV_DEFAULT"
calcB:
.text.calcB:
[----:B------:R-:W-:Y:S01]  /*0000*/  LDC R1, c[0x0][0x37c] ;  /* 0x0000df00ff017b82 */ /* 0x000fe20000000800 */
[----:B------:R-:W0:Y:S07]  /*0010*/  S2R R3, SR_TID.X ;  /* 0x0000000000037919 */ /* 0x000e2e0000002100 */
[----:B------:R-:W0:Y:S08]  /*0020*/  S2UR UR4, SR_CTAID.X ;  /* 0x00000000000479c3 */ /* 0x000e300000002500 */
[----:B------:R-:W0:Y:S08]  /*0030*/  LDC R2, c[0x0][0x360] ;  /* 0x0000d800ff027b82 */ /* 0x000e300000000800 */
[----:B------:R-:W1:Y:S01]  /*0040*/  LDC R5, c[0x0][0x394] ;  /* 0x0000e500ff057b82 */ /* 0x000e620000000800 */
[----:B0-----:R-:W-:-:S05]  /*0050*/  IMAD R2, R2, UR4, R3 ;  /* 0x0000000402027c24 */ /* 0x001fca000f8e0203 */
[----:B-1----:R-:W-:-:S13]  /*0060*/  ISETP.GE.AND P0, PT, R2, R5, PT ;  /* 0x000000050200720c */ /* 0x002fda0003f06270 */
[----:B------:R-:W-:Y:S05]  /*0070*/  @P0 EXIT ;  /* 0x000000000000094d */ /* 0x000fea0003800000 */
[----:B------:R-:W-:-:S13]  /*0080*/  ISETP.GE.AND P0, PT, R5, 0x1, PT ;  /* 0x000000010500780c */ /* 0x000fda0003f06270 */
[----:B------:R-:W-:Y:S05]  /*0090*/  @!P0 EXIT ;  /* 0x000000000000894d */ /* 0x000fea0003800000 */
[----:B------:R-:W0:Y:S01]  /*00a0*/  LDC.64 R8, c[0x0][0x388] ;  /* 0x0000e200ff087b82 */ /* 0x000e220000000a00 */
[----:B------:R-:W1:Y:S01]  /*00b0*/  LDCU.64 UR6, c[0x0][0x358] ;  /* 0x00006b00ff0677ac */ /* 0x000e620008000a00 */
[----:B------:R-:W-:Y:S01]  /*00c0*/  IMAD R3, R2, 0x3, RZ ;  /* 0x0000000302037824 */ /* 0x000fe200078e02ff */
[----:B------:R-:W2:Y:S05]  /*00d0*/  LDCU.64 UR4, c[0x0][0x388] ;  /* 0x00007100ff0477ac */ /* 0x000eaa0008000a00 */
[----:B------:R-:W3:Y:S01]  /*00e0*/  LDC.64 R6, c[0x0][0x380] ;  /* 0x0000e000ff067b82 */ /* 0x000ee20000000a00 */
[----:B0-----:R-:W-:-:S05]  /*00f0*/  IMAD.WIDE R8, R3, 0x4, R8 ;  /* 0x0000000403087825 */ /* 0x001fca00078e0208 */
[----:B-1----:R-:W4:Y:S04]  /*0100*/  LDG.E R3, desc[UR6][R8.64] ;  /* 0x0000000608037981 */ /* 0x002f28000c1e1900 */
[----:B------:R-:W5:Y:S04]  /*0110*/  LDG.E R0, desc[UR6][R8.64+0x4] ;  /* 0x0000040608007981 */ /* 0x000f68000c1e1900 */
[----:B------:R-:W2:Y:S01]  /*0120*/  LDG.E R4, desc[UR6][R8.64+0x8] ;  /* 0x0000080608047981 */ /* 0x000ea2000c1e1900 */
[----:B----4-:R-:W-:Y:S02]  /*0130*/  IMAD R21, R3, 0x3, RZ ;  /* 0x0000000303157824 */ /* 0x010fe400078e02ff */
[----:B-----5:R-:W-:-:S03]  /*0140*/  IMAD R19, R0, 0x3, RZ ;  /* 0x0000000300137824 */ /* 0x020fc600078e02ff */
[C---:B------:R-:W-:Y:S01]  /*0150*/  IADD3 R15, PT, PT, R21.reuse, 0x1, RZ ;  /* 0x00000001150f7810 */ /* 0x040fe20007ffe0ff */
[C-C-:B---3--:R-:W-:Y:S01]  /*0160*/  IMAD.WIDE.U32 R10, R21.reuse, 0x4, R6.reuse ;  /* 0x00000004150a7825 */ /* 0x148fe200078e0006 */
[----:B------:R-:W-:Y:S02]  /*0170*/  IADD3 R21, PT, PT, R21, 0x2, RZ ;  /* 0x0000000215157810 */ /* 0x000fe40007ffe0ff */
[C---:B------:R-:W-:Y:S01]  /*0180*/  IADD3 R17, PT, PT, R19.reuse, 0x1, RZ ;  /* 0x0000000113117810 */ /* 0x040fe20007ffe0ff */
[----:B--2---:R-:W-:Y:S01]  /*0190*/  IMAD R9, R4, 0x3, RZ ;  /* 0x0000000304097824 */ /* 0x004fe200078e02ff */
[C---:B------:R-:W-:Y:S01]  /*01a0*/  IADD3 R23, PT, PT, R19.reuse, 0x2, RZ ;  /* 0x0000000213177810 */ /* 0x040fe20007ffe0ff */
[--C-:B------:R-:W-:Y:S01]  /*01b0*/  IMAD.WIDE.U32 R12, R19, 0x4, R6.reuse ;  /* 0x00000004130c7825 */ /* 0x100fe200078e0006 */
[----:B------:R0:W2:Y:S02]  /*01c0*/  LDG.E R0, desc[UR6][R10.64] ;  /* 0x000000060a007981 */ /* 0x0000a4000c1e1900 */
[----:B------:R-:W-:Y:S01]  /*01d0*/  IADD3 R19, PT, PT, R9, 0x1, RZ ;  /* 0x0000000109137810 */ /* 0x000fe20007ffe0ff */
[--C-:B------:R-:W-:Y:S01]  /*01e0*/  IMAD.WIDE.U32 R16, R17, 0x4, R6.reuse ;  /* 0x0000000411107825 */ /* 0x100fe200078e0006 */
[----:B------:R1:W2:Y:S03]  /*01f0*/  LDG.E R3, desc[UR6][R12.64] ;  /* 0x000000060c037981 */ /* 0x0002a6000c1e1900 */
[----:B------:R-:W-:-:S02]  /*0200*/  IMAD.WIDE.U32 R20, R21, 0x4, R6 ;  /* 0x0000000415147825 */ /* 0x000fc400078e0006 */
[----:B------:R-:W3:Y:S01]  /*0210*/  LDG.E R17, desc[UR6][R16.64] ;  /* 0x0000000610117981 */ /* 0x000ee2000c1e1900 */
[----:B0-----:R-:W-:Y:S01]  /*0220*/  IADD3 R11, PT, PT, R9, 0x2, RZ ;  /* 0x00000002090b7810 */ /* 0x001fe20007ffe0ff */
[--C-:B------:R-:W-:Y:S02]  /*0230*/  IMAD.WIDE.U32 R22, R23, 0x4, R6.reuse ;  /* 0x0000000417167825 */ /* 0x100fe400078e0006 */
[----:B------:R-:W4:Y:S01]  /*0240*/  LDG.E R20, desc[UR6][R20.64] ;  /* 0x0000000614147981 */ /* 0x000f22000c1e1900 */
[----:B-1----:R-:W0:Y:S01]  /*0250*/  LDC.64 R12, c[0x0][0x380] ;  /* 0x0000e000ff0c7b82 */ /* 0x002e220000000a00 */
[--C-:B------:R-:W-:Y:S02]  /*0260*/  IMAD.WIDE.U32 R14, R15, 0x4, R6.reuse ;  /* 0x000000040f0e7825 */ /* 0x100fe400078e0006 */
[----:B------:R-:W4:Y:S02]  /*0270*/  LDG.E R23, desc[UR6][R22.64] ;  /* 0x0000000616177981 */ /* 0x000f24000c1e1900 */
[----:B------:R-:W-:-:S02]  /*0280*/  IMAD.WIDE.U32 R8, R9, 0x4, R6 ;  /* 0x0000000409087825 */ /* 0x000fc400078e0006 */
[----:B------:R1:W3:Y:S02]  /*0290*/  LDG.E R4, desc[UR6][R14.64] ;  /* 0x000000060e047981 */ /* 0x0002e4000c1e1900 */
[--C-:B------:R-:W-:Y:S02]  /*02a0*/  IMAD.WIDE.U32 R18, R19, 0x4, R6.reuse ;  /* 0x0000000413127825 */ /* 0x100fe400078e0006 */
[----:B------:R5:W3:Y:S02]  /*02b0*/  LDG.E R8, desc[UR6][R8.64] ;  /* 0x0000000608087981 */ /* 0x000ae4000c1e1900 */
[----:B------:R-:W-:Y:S02]  /*02c0*/  IMAD.WIDE.U32 R6, R11, 0x4, R6 ;  /* 0x000000040b067825 */ /* 0x000fe400078e0006 */
[----:B------:R-:W3:Y:S01]  /*02d0*/  LDG.E R18, desc[UR6][R18.64] ;  /* 0x0000000612127981 */ /* 0x000ee2000c1e1900 */
[----:B------:R-:W0:Y:S03]  /*02e0*/  LDC.64 R10, c[0x0][0x398] ;  /* 0x0000e600ff0a7b82 */ /* 0x000e260000000a00 */
[----:B------:R-:W3:Y:S01]  /*02f0*/  LDG.E R6, desc[UR6][R6.64] ;  /* 0x0000000606067981 */ /* 0x000ee2000c1e1900 */
[----:B------:R-:W-:-:S04]  /*0300*/  UIADD3 UR4, UP0, UPT, UR4, 0x4, URZ ;  /* 0x0000000404047890 */ /* 0x000fc8000ff1e0ff */
[----:B------:R-:W-:Y:S02]  /*0310*/  UIADD3.X UR5, UPT, UPT, URZ, UR5, URZ, UP0, !UPT ;  /* 0x00000005ff057290 */ /* 0x000fe400087fe4ff */
[----:B-1----:R-:W-:-:S04]  /*0320*/  MOV R14, UR4 ;  /* 0x00000004000e7c02 */ /* 0x002fc80008000f00 */
[----:B-----5:R-:W-:Y:S01]  /*0330*/  MOV R9, UR5 ;  /* 0x0000000500097c02 */ /* 0x020fe20008000f00 */
[----:B--2---:R-:W-:Y:S01]  /*0340*/  FADD R15, R0, R3 ;  /* 0x00000003000f7221 */ /* 0x004fe20000000000 */
[-C--:B------:R-:W-:Y:S02]  /*0350*/  IMAD R0, R2, R5.reuse, RZ ;  /* 0x0000000502007224 */ /* 0x080fe400078e02ff */
[----:B----4-:R-:W-:Y:S01]  /*0360*/  FADD R3, R20, R23 ;  /* 0x0000001714037221 */ /* 0x010fe20000000000 */
[----:B---3--:R-:W-:Y:S01]  /*0370*/  FADD R17, R4, R17 ;  /* 0x0000001104117221 */ /* 0x008fe20000000000 */
[-C--:B------:R-:W-:Y:S01]  /*0380*/  IADD3 R4, PT, PT, R2, R5.reuse, RZ ;  /* 0x0000000502047210 */ /* 0x080fe20007ffe0ff */
[----:B------:R-:W-:Y:S02]  /*0390*/  FADD R15, R8, R15 ;  /* 0x0000000f080f7221 */ /* 0x000fe40000000000 */
[----:B------:R-:W-:Y:S01]  /*03a0*/  FADD R17, R18, R17 ;  /* 0x0000001112117221 */ /* 0x000fe20000000000 */
[----:B------:R-:W-:Y:S01]  /*03b0*/  FADD R8, R6, R3 ;  /* 0x0000000306087221 */ /* 0x000fe20000000000 */
[CC--:B------:R-:W-:Y:S01]  /*03c0*/  IADD3 R6, PT, PT, R4.reuse, R5.reuse, RZ ;  /* 0x0000000504067210 */ /* 0x0c0fe20007ffe0ff */
[-C--:B------:R-:W-:Y:S01]  /*03d0*/  IMAD R3, R4, R5.reuse, RZ ;  /* 0x0000000504037224 */ /* 0x080fe200078e02ff */
[----:B------:R-:W-:Y:S01]  /*03e0*/  IADD3 R2, PT, PT, -R2, RZ, RZ ;  /* 0x000000ff02027210 */ /* 0x000fe20007ffe1ff */
[----:B------:R-:W-:Y:S01]  /*03f0*/  FMUL R7, R17, 0.3333333432674407959 ;  /* 0x3eaaaaab11077820 */ /* 0x000fe20000400000 */
[----:B------:R-:W-:Y:S01]  /*0400*/  FMUL R8, R8, 0.3333333432674407959 ;  /* 0x3eaaaaab08087820 */ /* 0x000fe20000400000 */
[----:B------:R-:W-:Y:S01]  /*0410*/  IMAD R4, R6, R5, RZ ;  /* 0x0000000506047224 */ /* 0x000fe200078e02ff */
[----:B------:R-:W-:Y:S01]  /*0420*/  IADD3 R5, PT, PT, -R5, RZ, RZ ;  /* 0x000000ff05057210 */ /* 0x000fe20007ffe1ff */
[----:B0-----:R-:W-:-:S07]  /*0430*/  FMUL R6, R15, 0.3333333432674407959 ;  /* 0x3eaaaaab0f067820 */ /* 0x001fce0000400000 */
.L_x_10:
[----:B------:R-:W-:-:S05]  /*0440*/  MOV R15, R9 ;  /* 0x00000009000f7202 */ /* 0x000fca0000000f00 */
[----:B------:R-:W2:Y:S04]  /*0450*/  LDG.E R16, desc[UR6][R14.64+-0x4] ;  /* 0xfffffc060e107981 */ /* 0x000ea8000c1e1900 */
[----:B------:R-:W3:Y:S04]  /*0460*/  LDG.E R9, desc[UR6][R14.64] ;  /* 0x000000060e097981 */ /* 0x000ee8000c1e1900 */
[----:B------:R-:W4:Y:S01]  /*0470*/  LDG.E R27, desc[UR6][R14.64+0x4] ;  /* 0x000004060e1b7981 */ /* 0x000f22000c1e1900 */
[----:B--2---:R-:W-:Y:S02]  /*0480*/  IMAD R17, R16, 0x3, RZ ;  /* 0x0000000310117824 */ /* 0x004fe400078e02ff */
[----:B---3--:R-:W-:-:S03]  /*0490*/  IMAD R19, R9, 0x3, RZ ;  /* 0x0000000309137824 */ /* 0x008fc600078e02ff */
[C---:B------:R-:W-:Y:S01]  /*04a0*/  IADD3 R29, PT, PT, R17.reuse, 0x1, RZ ;  /* 0x00000001111d7810 */ /* 0x040fe20007ffe0ff */
[C-C-:B------:R-:W-:Y:S01]  /*04b0*/  IMAD.WIDE.U32 R24, R17.reuse, 0x4, R12.reuse ;  /* 0x0000000411187825 */ /* 0x140fe200078e000c */
[----:B------:R-:W-:Y:S02]  /*04c0*/  IADD3 R21, PT, PT, R17, 0x2, RZ ;  /* 0x0000000211157810 */ /* 0x000fe40007ffe0ff */
[----:B------:R-:W-:Y:S01]  /*04d0*/  IADD3 R17, PT, PT, R19, 0x1, RZ ;  /* 0x0000000113117810 */ /* 0x000fe20007ffe0ff */
[----:B----4-:R-:W-:Y:S01]  /*04e0*/  IMAD R27, R27, 0x3, RZ ;  /* 0x000000031b1b7824 */ /* 0x010fe200078e02ff */
[----:B------:R-:W-:Y:S01]  /*04f0*/  IADD3 R23, PT, PT, R19, 0x2, RZ ;  /* 0x0000000213177810 */ /* 0x000fe20007ffe0ff */
[--C-:B------:R-:W-:Y:S01]  /*0500*/  IMAD.WIDE.U32 R28, R29, 0x4, R12.reuse ;  /* 0x000000041d1c7825 */ /* 0x100fe200078e000c */
[----:B------:R0:W2:Y:S02]  /*0510*/  LDG.E R9, desc[UR6][R24.64] ;  /* 0x0000000618097981 */ /* 0x0000a4000c1e1900 */
[----:B------:R-:W-:Y:S01]  /*0520*/  IADD3 R26, PT, PT, R27, 0x1, RZ ;  /* 0x000000011b1a7810 */ /* 0x000fe20007ffe0ff */
[----:B------:R-:W-:-:S02]  /*0530*/  IMAD.WIDE.U32 R16, R17, 0x4, R12 ;  /* 0x0000000411107825 */ /* 0x000fc400078e000c */
[----:B------:R-:W3:Y:S02]  /*0540*/  LDG.E R28, desc[UR6][R28.64] ;  /* 0x000000061c1c7981 */ /* 0x000ee4000c1e1900 */
[----:B------:R-:W-:-:S04]  /*0550*/  IMAD.WIDE.U32 R18, R19, 0x4, R12 ;  /* 0x0000000413127825 */ /* 0x000fc800078e000c */
[--C-:B0-----:R-:W-:Y:S02]  /*0560*/  IMAD.WIDE.U32 R24, R26, 0x4, R12.reuse ;  /* 0x000000041a187825 */ /* 0x101fe400078e000c */
[----:B------:R-:W2:Y:S02]  /*0570*/  LDG.E R18, desc[UR6][R18.64] ;  /* 0x0000000612127981 */ /* 0x000ea4000c1e1900 */
[--C-:B------:R-:W-:Y:S02]  /*0580*/  IMAD.WIDE.U32 R20, R21, 0x4, R12.reuse ;  /* 0x0000000415147825 */ /* 0x100fe400078e000c */
[----:B------:R0:W3:Y:S02]  /*0590*/  LDG.E R29, desc[UR6][R16.64] ;  /* 0x00000006101d7981 */ /* 0x0000e4000c1e1900 */
[--C-:B------:R-:W-:Y:S02]  /*05a0*/  IMAD.WIDE.U32 R22, R23, 0x4, R12.reuse ;  /* 0x0000000417167825 */ /* 0x100fe400078e000c */
[----:B------:R-:W4:Y:S04]  /*05b0*/  LDG.E R24, desc[UR6][R24.64] ;  /* 0x0000000618187981 */ /* 0x000f28000c1e1900 */
[----:B------:R-:W5:Y:S01]  /*05c0*/  LDG.E R20, desc[UR6][R20.64] ;  /* 0x0000000614147981 */ /* 0x000f62000c1e1900 */
[C---:B0-----:R-:W-:Y:S01]  /*05d0*/  IADD3 R17, PT, PT, R27.reuse, 0x2, RZ ;  /* 0x000000021b117810 */ /* 0x041fe20007ffe0ff */
[----:B------:R-:W-:-:S02]  /*05e0*/  IMAD.WIDE.U32 R26, R27, 0x4, R12 ;  /* 0x000000041b1a7825 */ /* 0x000fc400078e000c */
[----:B------:R-:W5:Y:S02]  /*05f0*/  LDG.E R23, desc[UR6][R22.64] ;  /* 0x0000000616177981 */ /* 0x000f64000c1e1900 */
[----:B------:R-:W-:Y:S02]  /*0600*/  IMAD.WIDE.U32 R16, R17, 0x4, R12 ;  /* 0x0000000411107825 */ /* 0x000fe400078e000c */
[----:B------:R-:W5:Y:S04]  /*0610*/  LDG.E R26, desc[UR6][R26.64] ;  /* 0x000000061a1a7981 */ /* 0x000f68000c1e1900 */
[----:B------:R-:W5:Y:S01]  /*0620*/  LDG.E R21, desc[UR6][R16.64] ;  /* 0x0000000610157981 */ /* 0x000f62000c1e1900 */
[----:B------:R-:W-:Y:S01]  /*0630*/  BSSY.RECONVERGENT B0, `(.L_x_0) ;  /* 0x0000052000007945 */ /* 0x000fe20003800200 */
[----:B------:R-:W-:Y:S01]  /*0640*/  ISETP.NE.AND P1, PT, R2, RZ, PT ;  /* 0x000000ff0200720c */ /* 0x000fe20003f25270 */
[----:B--2---:R-:W-:Y:S01]  /*0650*/  FADD R9, R9, R18 ;  /* 0x0000001209097221 */ /* 0x004fe20000000000 */
[----:B---3--:R-:W-:-:S04]  /*0660*/  FADD R29, R28, R29 ;  /* 0x0000001d1c1d7221 */ /* 0x008fc80000000000 */
[----:B----4-:R-:W-:Y:S01]  /*0670*/  FADD R18, R29, R24 ;  /* 0x000000181d127221 */ /* 0x010fe20000000000 */
[----:B-----5:R-:W-:Y:S01]  /*0680*/  FADD R20, R20, R23 ;  /* 0x0000001714147221 */ /* 0x020fe20000000000 */
[----:B------:R-:W-:Y:S02]  /*0690*/  FADD R19, R9, R26 ;  /* 0x0000001a09137221 */ /* 0x000fe40000000000 */
[----:B------:R-:W-:Y:S01]  /*06a0*/  FFMA R9, R18, 0.3333333432674407959, -R7 ;  /* 0x3eaaaaab12097823 */ /* 0x000fe20000000807 */
[----:B------:R-:W-:Y:S01]  /*06b0*/  FADD R21, R20, R21 ;  /* 0x0000001514157221 */ /* 0x000fe20000000000 */
[----:B------:R-:W-:Y:S02]  /*06c0*/  FFMA R19, R19, 0.3333333432674407959, -R6 ;  /* 0x3eaaaaab13137823 */ /* 0x000fe40000000806 */
[----:B------:R-:W-:Y:S01]  /*06d0*/  FMUL R20, R9, R9 ;  /* 0x0000000909147220 */ /* 0x000fe20000400000 */
[----:B------:R-:W-:-:S03]  /*06e0*/  FFMA R18, R21, 0.3333333432674407959, -R8 ;  /* 0x3eaaaaab15127823 */ /* 0x000fc60000000808 */
[----:B------:R-:W-:-:S04]  /*06f0*/  FFMA R17, R19, R19, R20 ;  /* 0x0000001313117223 */ /* 0x000fc80000000014 */
[----:B------:R-:W-:-:S05]  /*0700*/  FFMA R16, R18, R18, R17 ;  /* 0x0000001212107223 */ /* 0x000fca0000000011 */
[----:B------:R-:W-:Y:S01]  /*0710*/  FSETP.NEU.AND P0, PT, R16, 1, PT ;  /* 0x3f8000001000780b */ /* 0x000fe20003f0d000 */
[----:B------:R-:W-:-:S12]  /*0720*/  HFMA2 R20, -RZ, RZ, 1.875, 0 ;  /* 0x3f800000ff147431 */ /* 0x000fd800000001ff */
[----:B------:R-:W-:Y:S05]  /*0730*/  @!P0 BRA `(.L_x_1) ;  /* 0x0000000400048947 */ /* 0x000fea0003800000 */
[----:B------:R-:W-:-:S13]  /*0740*/  FSETP.NAN.AND P0, PT, |R16|, |R16|, PT ;  /* 0x400000101000720b */ /* 0x000fda0003f08200 */
[----:B------:R-:W-:Y:S01]  /*0750*/  @P0 FADD R20, R16, 1.5 ;  /* 0x3fc0000010140421 */ /* 0x000fe20000000000 */
[----:B------:R-:W-:Y:S06]  /*0760*/  @P0 BRA `(.L_x_1) ;  /* 0x0000000000f80947 */ /* 0x000fec0003800000 */
[C---:B------:R-:W-:Y:S01]  /*0770*/  FMUL R17, |R16|.reuse, 16777216 ;  /* 0x4b80000010117820 */ /* 0x040fe20000400200 */
[C---:B------:R-:W-:Y:S02]  /*0780*/  FSETP.GEU.AND P0, PT, |R16|.reuse, 1.175494350822287508e-38, PT ;  /* 0x008000001000780b */ /* 0x040fe40003f0e200 */
[----:B------:R-:W-:Y:S02]  /*0790*/  MOV R25, 0x3a2c32e4 ;  /* 0x3a2c32e400197802 */ /* 0x000fe40000000f00 */
[----:B------:R-:W-:Y:S02]  /*07a0*/  FSEL R17, R17, |R16|, !P0 ;  /* 0x4000001011117208 */ /* 0x000fe40004000000 */
[----:B------:R-:W-:Y:S02]  /*07b0*/  FSEL R23, RZ, -24, P0 ;  /* 0xc1c00000ff177808 */ /* 0x000fe40000000000 */
[----:B------:R-:W-:Y:S02]  /*07c0*/  IADD3 R20, PT, PT, R17, -0x3f3504f3, RZ ;  /* 0xc0cafb0d11147810 */ /* 0x000fe40007ffe0ff */
[----:B------:R-:W-:-:S02]  /*07d0*/  FSETP.NEU.AND P0, PT, |R16|, +INF , PT ;  /* 0x7f8000001000780b */ /* 0x000fc40003f0d200 */
[----:B------:R-:W-:Y:S02]  /*07e0*/  LOP3.LUT R22, R20, 0xff800000, RZ, 0xc0, !PT ;  /* 0xff80000014167812 */ /* 0x000fe400078ec0ff */
[----:B------:R-:W-:Y:S02]  /*07f0*/  FSETP.NEU.AND P0, PT, R16, RZ, P0 ;  /* 0x000000ff1000720b */ /* 0x000fe4000070d000 */
[-C--:B------:R-:W-:Y:S02]  /*0800*/  IADD3 R21, PT, PT, R17, -R22.reuse, RZ ;  /* 0x8000001611157210 */ /* 0x080fe40007ffe0ff */
[----:B------:R-:W-:-:S03]  /*0810*/  I2FP.F32.S32 R22, R22 ;  /* 0x0000001600167245 */ /* 0x000fc60000201400 */
[C---:B------:R-:W-:Y:S01]  /*0820*/  FADD R17, R21.reuse, 1 ;  /* 0x3f80000015117421 */ /* 0x040fe20000000000 */
[----:B------:R-:W-:Y:S01]  /*0830*/  FADD R21, R21, -1 ;  /* 0xbf80000015157421 */ /* 0x000fe20000000000 */
[----:B------:R-:W-:-:S03]  /*0840*/  FFMA R23, R22, 1.1920928955078125e-07, R23 ;  /* 0x3400000016177823 */ /* 0x000fc60000000017 */
[----:B------:R-:W-:Y:S01]  /*0850*/  FADD R20, R21, R21 ;  /* 0x0000001515147221 */ /* 0x000fe20000000000 */
[----:B------:R-:W0:Y:S01]  /*0860*/  MUFU.RCP R17, R17 ;  /* 0x0000001100117308 */ /* 0x000e220000001000 */
[----:B------:R-:W-:Y:S02]  /*0870*/  @!P0 FADD R16, R16, R16 ;  /* 0x0000001010108221 */ /* 0x000fe40000000000 */
[----:B0-----:R-:W-:-:S04]  /*0880*/  FMUL R20, R17, R20 ;  /* 0x0000001411147220 */ /* 0x001fc80000400000 */
[----:B------:R-:W-:Y:S01]  /*0890*/  FADD R24, R21, -R20 ;  /* 0x8000001415187221 */ /* 0x000fe20000000000 */
[----:B------:R-:W-:-:S03]  /*08a0*/  FMUL R22, R20, R20 ;  /* 0x0000001414167220 */ /* 0x000fc60000400000 */
[----:B------:R-:W-:Y:S01]  /*08b0*/  FADD R24, R24, R24 ;  /* 0x0000001818187221 */ /* 0x000fe20000000000 */
[----:B------:R-:W-:-:S03]  /*08c0*/  FFMA R25, R22, R25, 0.0032181653659790754318 ;  /* 0x3b52e7db16197423 */ /* 0x000fc60000000019 */
[----:B------:R-:W-:Y:S01]  /*08d0*/  FFMA R24, R21, -R20, R24 ;  /* 0x8000001415187223 */ /* 0x000fe20000000018 */
[----:B------:R-:W-:Y:S01]  /*08e0*/  FFMA R21, R20, 1.4426950216293334961, R23 ;  /* 0x3fb8aa3b14157823 */ /* 0x000fe20000000017 */
[C---:B------:R-:W-:Y:S02]  /*08f0*/  FFMA R25, R22.reuse, R25, 0.018033718690276145935 ;  /* 0x3c93bb7316197423 */ /* 0x040fe40000000019 */
[----:B------:R-:W-:Y:S01]  /*0900*/  FMUL R17, R17, R24 ;  /* 0x0000001811117220 */ /* 0x000fe20000400000 */
[----:B------:R-:W-:Y:S01]  /*0910*/  FADD R23, R23, -R21 ;  /* 0x8000001517177221 */ /* 0x000fe20000000000 */
[----:B------:R-:W-:-:S03]  /*0920*/  FFMA R25, R22, R25, 0.12022458761930465698 ;  /* 0x3df6384f16197423 */ /* 0x000fc60000000019 */
[----:B------:R-:W-:Y:S01]  /*0930*/  FFMA R24, R20, 1.4426950216293334961, R23 ;  /* 0x3fb8aa3b14187823 */ /* 0x000fe20000000017 */
[----:B------:R-:W-:-:S03]  /*0940*/  FMUL R25, R22, R25 ;  /* 0x0000001916197220 */ /* 0x000fc60000400000 */
[----:B------:R-:W-:Y:S01]  /*0950*/  FFMA R23, R17, 1.4426950216293334961, R24 ;  /* 0x3fb8aa3b11177823 */ /* 0x000fe20000000018 */
[----:B------:R-:W-:-:S03]  /*0960*/  FMUL R22, R25, 3 ;  /* 0x4040000019167820 */ /* 0x000fc60000400000 */
[----:B------:R-:W-:-:S04]  /*0970*/  FFMA R24, R20, 1.9251366722983220825e-08, R23 ;  /* 0x32a55e3414187823 */ /* 0x000fc80000000017 */
[----:B------:R-:W-:-:S04]  /*0980*/  FFMA R22, R17, R22, R24 ;  /* 0x0000001611167223 */ /* 0x000fc80000000018 */
[----:B------:R-:W-:-:S04]  /*0990*/  FFMA R22, R20, R25, R22 ;  /* 0x0000001914167223 */ /* 0x000fc80000000016 */
[----:B------:R-:W-:-:S04]  /*09a0*/  FADD R24, R21, R22 ;  /* 0x0000001615187221 */ /* 0x000fc80000000000 */
[----:B------:R-:W-:Y:S01]  /*09b0*/  FMUL R17, R24, 1.5 ;  /* 0x3fc0000018117820 */ /* 0x000fe20000400000 */
[----:B------:R-:W-:-:S03]  /*09c0*/  FADD R21, -R21, R24 ;  /* 0x0000001815157221 */ /* 0x000fc60000000100 */
[----:B------:R-:W0:Y:S01]  /*09d0*/  FRND R20, R17 ;  /* 0x0000001100147307 */ /* 0x000e220000201000 */
[----:B------:R-:W-:Y:S01]  /*09e0*/  FADD R21, R22, -R21 ;  /* 0x8000001516157221 */ /* 0x000fe20000000000 */
[----:B------:R-:W-:Y:S01]  /*09f0*/  FFMA R24, R24, 1.5, -R17 ;  /* 0x3fc0000018187823 */ /* 0x000fe20000000811 */
[----:B------:R-:W-:Y:S01]  /*0a00*/  HFMA2 R22, -RZ, RZ, 0.64013671875, -15.109375 ;  /* 0x391fcb8eff167431 */ /* 0x000fe200000001ff */
[----:B------:R-:W-:Y:S02]  /*0a10*/  FSETP.GT.AND P3, PT, |R17|, 152, PT ;  /* 0x431800001100780b */ /* 0x000fe40003f64200 */
[----:B------:R-:W-:Y:S02]  /*0a20*/  FFMA R24, R21, 1.5, R24 ;  /* 0x3fc0000015187823 */ /* 0x000fe40000000018 */
[----:B------:R-:W1:Y:S01]  /*0a30*/  F2I.NTZ R23, R17 ;  /* 0x0000001100177305 */ /* 0x000e620000203100 */
[----:B0-----:R-:W-:Y:S01]  /*0a40*/  FADD R21, R17, -R20 ;  /* 0x8000001411157221 */ /* 0x001fe20000000000 */
[----:B------:R-:W-:-:S03]  /*0a50*/  FSETP.GT.AND P2, PT, R20, RZ, PT ;  /* 0x000000ff1400720b */ /* 0x000fc60003f44000 */
[----:B------:R-:W-:Y:S01]  /*0a60*/  FADD R21, R21, R24 ;  /* 0x0000001815157221 */ /* 0x000fe20000000000 */
[----:B------:R-:W-:Y:S02]  /*0a70*/  SEL R20, RZ, 0x83000000, P2 ;  /* 0x83000000ff147807 */ /* 0x000fe40001000000 */
[----:B------:R-:W-:Y:S01]  /*0a80*/  FSETP.GEU.AND P2, PT, R17, RZ, PT ;  /* 0x000000ff1100720b */ /* 0x000fe20003f4e000 */
[----:B------:R-:W-:Y:S01]  /*0a90*/  FFMA R22, R21, R22, 0.0013391353422775864601 ;  /* 0x3aaf85ed15167423 */ /* 0x000fe20000000016 */
[----:B-1----:R-:W-:-:S03]  /*0aa0*/  LEA R23, R23, -R20, 0x17 ;  /* 0x8000001417177211 */ /* 0x002fc600078eb8ff */
[----:B------:R-:W-:-:S04]  /*0ab0*/  FFMA R22, R21, R22, 0.0096188392490148544312 ;  /* 0x3c1d985615167423 */ /* 0x000fc80000000016 */
[----:B------:R-:W-:-:S04]  /*0ac0*/  FFMA R22, R21, R22, 0.055503588169813156128 ;  /* 0x3d6357bb15167423 */ /* 0x000fc80000000016 */
[----:B------:R-:W-:-:S04]  /*0ad0*/  FFMA R22, R21, R22, 0.24022644758224487305 ;  /* 0x3e75fdec15167423 */ /* 0x000fc80000000016 */
[C---:B------:R-:W-:Y:S01]  /*0ae0*/  FFMA R24, R21.reuse, R22, 0.69314718246459960938 ;  /* 0x3f31721815187423 */ /* 0x040fe20000000016 */
[----:B------:R-:W-:Y:S02]  /*0af0*/  IADD3 R22, PT, PT, R20, 0x7f000000, RZ ;  /* 0x7f00000014167810 */ /* 0x000fe40007ffe0ff */
[----:B------:R-:W-:Y:S01]  /*0b00*/  FSEL R20, RZ, +INF , !P2 ;  /* 0x7f800000ff147808 */ /* 0x000fe20005000000 */
[----:B------:R-:W-:-:S04]  /*0b10*/  FFMA R21, R21, R24, 1 ;  /* 0x3f80000015157423 */ /* 0x000fc80000000018 */
[----:B------:R-:W-:-:S04]  /*0b20*/  FMUL R22, R22, R21 ;  /* 0x0000001516167220 */ /* 0x000fc80000400000 */
[----:B------:R-:W-:Y:S01]  /*0b30*/  @!P3 FMUL R20, R23, R22 ;  /* 0x000000161714b220 */ /* 0x000fe20000400000 */
[----:B------:R-:W-:-:S07]  /*0b40*/  @!P0 LOP3.LUT R20, R16, 0x7fffffff, RZ, 0xc0, !PT ;  /* 0x7fffffff10148812 */ /* 0x000fce00078ec0ff */
.L_x_1:
[----:B------:R-:W-:Y:S05]  /*0b50*/  BSYNC.RECONVERGENT B0 ;  /* 0x0000000000007941 */ /* 0x000fea0003800200 */
.L_x_0:
[----:B------:R-:W-:Y:S04]  /*0b60*/  BSSY.RECONVERGENT B0, `(.L_x_2) ;  /* 0x0000033000007945 */ /* 0x000fe80003800200 */
[----:B------:R-:W-:Y:S05]  /*0b70*/  @!P1 BRA `(.L_x_3) ;  /* 0x0000000000c49947 */ /* 0x000fea0003800000 */
[----:B------:R-:W0:Y:S01]  /*0b80*/  MUFU.RCP R17, R20 ;  /* 0x0000001400117308 */ /* 0x000e220000001000 */
[----:B------:R-:W-:Y:S07]  /*0b90*/  BSSY.RECONVERGENT B1, `(.L_x_4) ;  /* 0x000000c000017945 */ /* 0x000fee0003800200 */
[----:B------:R-:W1:Y:S01]  /*0ba0*/  FCHK P0, R19, R20 ;  /* 0x0000001413007302 */ /* 0x000e620000000000 */
[----:B0-----:R-:W-:-:S04]  /*0bb0*/  FFMA R16, R17, -R20, 1 ;  /* 0x3f80000011107423 */ /* 0x001fc80000000814 */
[----:B------:R-:W-:-:S04]  /*0bc0*/  FFMA R16, R17, R16, R17 ;  /* 0x0000001011107223 */ /* 0x000fc80000000011 */
[----:B------:R-:W-:-:S04]  /*0bd0*/  FFMA R17, R19, R16, RZ ;  /* 0x0000001013117223 */ /* 0x000fc800000000ff */
[----:B------:R-:W-:-:S04]  /*0be0*/  FFMA R21, R17, -R20, R19 ;  /* 0x8000001411157223 */ /* 0x000fc80000000013 */
[----:B------:R-:W-:Y:S01]  /*0bf0*/  FFMA R21, R16, R21, R17 ;  /* 0x0000001510157223 */ /* 0x000fe20000000011 */
[----:B-1----:R-:W-:Y:S06]  /*0c00*/  @!P0 BRA `(.L_x_5) ;  /* 0x0000000000108947 */ /* 0x002fec0003800000 */
[----:B------:R-:W-:Y:S02]  /*0c10*/  MOV R16, R20 ;  /* 0x0000001400107202 */ /* 0x000fe40000000f00 */
[----:B------:R-:W-:-:S07]  /*0c20*/  MOV R22, 0xc40 ;  /* 0x00000c4000167802 */ /* 0x000fce0000000f00 */
[----:B------:R-:W-:Y:S05]  /*0c30*/  CALL.REL.NOINC `($__internal_0_$__cuda_sm3x_div_rn_noftz_f32_slowpath) ;  /* 0x0000000000c07944 */ /* 0x000fea0003c00000 */
[----:B------:R-:W-:-:S07]  /*0c40*/  MOV R21, R19 ;  /* 0x0000001300157202 */ /* 0x000fce0000000f00 */
.L_x_5:
[----:B------:R-:W-:Y:S05]  /*0c50*/  BSYNC.RECONVERGENT B1 ;  /* 0x0000000000017941 */ /* 0x000fea0003800200 */
.L_x_4:
[----:B------:R-:W0:Y:S01]  /*0c60*/  MUFU.RCP R19, R20 ;  /* 0x0000001400137308 */ /* 0x000e220000001000 */
[----:B------:R-:W-:Y:S01]  /*0c70*/  IMAD.WIDE R16, R0, 0x4, R10 ;  /* 0x0000000400107825 */ /* 0x000fe200078e020a */
[----:B------:R-:W-:Y:S04]  /*0c80*/  BSSY.RECONVERGENT B1, `(.L_x_6) ;  /* 0x000000d000017945 */ /* 0x000fe80003800200 */
[----:B------:R1:W-:Y:S02]  /*0c90*/  STG.E desc[UR6][R16.64], R21 ;  /* 0x0000001510007986 */ /* 0x0003e4000c101906 */
[----:B------:R-:W2:Y:S01]  /*0ca0*/  FCHK P0, R9, R20 ;  /* 0x0000001409007302 */ /* 0x000ea20000000000 */
[----:B0-----:R-:W-:-:S04]  /*0cb0*/  FFMA R22, R19, -R20, 1 ;  /* 0x3f80000013167423 */ /* 0x001fc80000000814 */
[----:B------:R-:W-:-:S04]  /*0cc0*/  FFMA R23, R19, R22, R19 ;  /* 0x0000001613177223 */ /* 0x000fc80000000013 */
[----:B------:R-:W-:-:S04]  /*0cd0*/  FFMA R22, R9, R23, RZ ;  /* 0x0000001709167223 */ /* 0x000fc800000000ff */
[----:B------:R-:W-:-:S04]  /*0ce0*/  FFMA R19, R22, -R20, R9 ;  /* 0x8000001416137223 */ /* 0x000fc80000000009 */
[----:B------:R-:W-:Y:S01]  /*0cf0*/  FFMA R19, R23, R19, R22 ;  /* 0x0000001317137223 */ /* 0x000fe20000000016 */
[----:B-12---:R-:W-:Y:S06]  /*0d00*/  @!P0 BRA `(.L_x_7) ;  /* 0x0000000000108947 */ /* 0x006fec0003800000 */
[----:B------:R-:W-:Y:S02]  /*0d10*/  MOV R19, R9 ;  /* 0x0000000900137202 */ /* 0x000fe40000000f00 */
[----:B------:R-:W-:Y:S02]  /*0d20*/  MOV R16, R20 ;  /* 0x0000001400107202 */ /* 0x000fe40000000f00 */
[----:B------:R-:W-:-:S07]  /*0d30*/  MOV R22, 0xd50 ;  /* 0x00000d5000167802 */ /* 0x000fce0000000f00 */
[----:B------:R-:W-:Y:S05]  /*0d40*/  CALL.REL.NOINC `($__internal_0_$__cuda_sm3x_div_rn_noftz_f32_slowpath) ;  /* 0x00000000007c7944 */ /* 0x000fea0003c00000 */
.L_x_7:
[----:B------:R-:W-:Y:S05]  /*0d50*/  BSYNC.RECONVERGENT B1 ;  /* 0x0000000000017941 */ /* 0x000fea0003800200 */
.L_x_6:
        /* <DEDUP_REMOVED lines=15> */
[----:B------:R-:W-:-:S07]  /*0e50*/  MOV R9, R19 ;  /* 0x0000001300097202 */ /* 0x000fce0000000f00 */
.L_x_9:
[----:B------:R-:W-:Y:S05]  /*0e60*/  BSYNC.RECONVERGENT B1 ;  /* 0x0000000000017941 */ /* 0x000fea0003800200 */
.L_x_8:
[----:B------:R-:W-:-:S05]  /*0e70*/  IMAD.WIDE R16, R4, 0x4, R10 ;  /* 0x0000000404107825 */ /* 0x000fca00078e020a */
[----:B------:R0:W-:Y:S02]  /*0e80*/  STG.E desc[UR6][R16.64], R9 ;  /* 0x0000000910007986 */ /* 0x0001e4000c101906 */
.L_x_3:
[----:B------:R-:W-:Y:S05]  /*0e90*/  BSYNC.RECONVERGENT B0 ;  /* 0x0000000000007941 */ /* 0x000fea0003800200 */
.L_x_2:
[----:B------:R-:W-:Y:S02]  /*0ea0*/  IADD3 R5, PT, PT, R5, 0x1, RZ ;  /* 0x0000000105057810 */ /* 0x000fe40007ffe0ff */
[----:B------:R-:W-:Y:S02]  /*0eb0*/  IADD3 R14, P1, PT, R14, 0xc, RZ ;  /* 0x0000000c0e0e7810 */ /* 0x000fe40007f3e0ff */
[----:B------:R-:W-:Y:S02]  /*0ec0*/  ISETP.NE.AND P0, PT, R5, RZ, PT ;  /* 0x000000ff0500720c */ /* 0x000fe40003f05270 */
[----:B------:R-:W-:Y:S02]  /*0ed0*/  IADD3 R4, PT, PT, R4, 0x1, RZ ;  /* 0x0000000104047810 */ /* 0x000fe40007ffe0ff */
[----:B0-----:R-:W-:Y:S02]  /*0ee0*/  IADD3.X R9, PT, PT, RZ, R15, RZ, P1, !PT ;  /* 0x0000000fff097210 */ /* 0x001fe40000ffe4ff */
[----:B------:R-:W-:-:S02]  /*0ef0*/  IADD3 R3, PT, PT, R3, 0x1, RZ ;  /* 0x0000000103037810 */ /* 0x000fc40007ffe0ff */
[----:B------:R-:W-:Y:S02]  /*0f00*/  IADD3 R2, PT, PT, R2, 0x1, RZ ;  /* 0x0000000102027810 */ /* 0x000fe40007ffe0ff */
[----:B------:R-:W-:-:S03]  /*0f10*/  IADD3 R0, PT, PT, R0, 0x1, RZ ;  /* 0x0000000100007810 */ /* 0x000fc60007ffe0ff */
[----:B------:R-:W-:Y:S05]  /*0f20*/  @P0 BRA `(.L_x_10) ;  /* 0xfffffff400440947 */ /* 0x000fea000383ffff */
[----:B------:R-:W-:Y:S05]  /*0f30*/  EXIT ;  /* 0x000000000000794d */ /* 0x000fea0003800000 */
        .weak           $__internal_0_$__cuda_sm3x_div_rn_noftz_f32_slowpath
        .type           $__internal_0_$__cuda_sm3x_div_rn_noftz_f32_slowpath,@function
        .size           $__internal_0_$__cuda_sm3x_div_rn_noftz_f32_slowpath,(.L_x_23 - $__internal_0_$__cuda_sm3x_div_rn_noftz_f32_slowpath)
$__internal_0_$__cuda_sm3x_div_rn_noftz_f32_slowpath:
[----:B------:R-:W-:Y:S01]  /*0f40*/  SHF.R.U32.HI R21, RZ, 0x17, R16 ;  /* 0x00000017ff157819 */ /* 0x000fe20000011610 */
[----:B------:R-:W-:Y:S01]  /*0f50*/  BSSY.RECONVERGENT B2, `(.L_x_11) ;  /* 0x0000062000027945 */ /* 0x000fe20003800200 */
[----:B------:R-:W-:Y:S02]  /*0f60*/  SHF.R.U32.HI R24, RZ, 0x17, R19 ;  /* 0x00000017ff187819 */ /* 0x000fe40000011613 */
[----:B------:R-:W-:Y:S02]  /*0f70*/  LOP3.LUT R21, R21, 0xff, RZ, 0xc0, !PT ;  /* 0x000000ff15157812 */ /* 0x000fe400078ec0ff */
[----:B------:R-:W-:Y:S02]  /*0f80*/  LOP3.LUT R24, R24, 0xff, RZ, 0xc0, !PT ;  /* 0x000000ff18187812 */ /* 0x000fe400078ec0ff */
[----:B------:R-:W-:Y:S02]  /*0f90*/  IADD3 R25, PT, PT, R21, -0x1, RZ ;  /* 0xffffffff15197810 */ /* 0x000fe40007ffe0ff */
[----:B------:R-:W-:-:S02]  /*0fa0*/  IADD3 R23, PT, PT, R24, -0x1, RZ ;  /* 0xffffffff18177810 */ /* 0x000fc40007ffe0ff */
[----:B------:R-:W-:-:S04]  /*0fb0*/  ISETP.GT.U32.AND P0, PT, R25, 0xfd, PT ;  /* 0x000000fd1900780c */ /* 0x000fc80003f04070 */
[----:B------:R-:W-:-:S13]  /*0fc0*/  ISETP.GT.U32.OR P0, PT, R23, 0xfd, P0 ;  /* 0x000000fd1700780c */ /* 0x000fda0000704470 */
[----:B------:R-:W-:Y:S01]  /*0fd0*/  @!P0 MOV R17, RZ ;  /* 0x000000ff00118202 */ /* 0x000fe20000000f00 */
[----:B------:R-:W-:Y:S06]  /*0fe0*/  @!P0 BRA `(.L_x_12) ;  /* 0x00000000005c8947 */ /* 0x000fec0003800000 */
[----:B------:R-:W-:Y:S02]  /*0ff0*/  FSETP.GTU.FTZ.AND P0, PT, |R19|, +INF , PT ;  /* 0x7f8000001300780b */ /* 0x000fe40003f1c200 */
[----:B------:R-:W-:-:S04]  /*1000*/  FSETP.GTU.FTZ.AND P1, PT, |R16|, +INF , PT ;  /* 0x7f8000001000780b */ /* 0x000fc80003f3c200 */
[----:B------:R-:W-:-:S13]  /*1010*/  PLOP3.LUT P0, PT, P0, P1, PT, 0xf8, 0x8f ;  /* 0x00000000008f781c */ /* 0x000fda0000703f70 */
[----:B------:R-:W-:Y:S05]  /*1020*/  @P0 BRA `(.L_x_13) ;  /* 0x00000004004c0947 */ /* 0x000fea0003800000 */
[----:B------:R-:W-:-:S13]  /*1030*/  LOP3.LUT P0, RZ, R16, 0x7fffffff, R19, 0xc8, !PT ;  /* 0x7fffffff10ff7812 */ /* 0x000fda000780c813 */
[----:B------:R-:W-:Y:S05]  /*1040*/  @!P0 BRA `(.L_x_14) ;  /* 0x00000004003c8947 */ /* 0x000fea0003800000 */
[C---:B------:R-:W-:Y:S02]  /*1050*/  FSETP.NEU.FTZ.AND P1, PT, |R19|.reuse, +INF , PT ;  /* 0x7f8000001300780b */ /* 0x040fe40003f3d200 */
[----:B------:R-:W-:Y:S02]  /*1060*/  FSETP.NEU.FTZ.AND P2, PT, |R16|, +INF , PT ;  /* 0x7f8000001000780b */ /* 0x000fe40003f5d200 */
[----:B------:R-:W-:-:S11]  /*1070*/  FSETP.NEU.FTZ.AND P0, PT, |R19|, +INF , PT ;  /* 0x7f8000001300780b */ /* 0x000fd60003f1d200 */
[----:B------:R-:W-:Y:S05]  /*1080*/  @!P2 BRA !P1, `(.L_x_14) ;  /* 0x00000004002ca947 */ /* 0x000fea0004800000 */
[----:B------:R-:W-:-:S04]  /*1090*/  LOP3.LUT P1, RZ, R19, 0x7fffffff, RZ, 0xc0, !PT ;  /* 0x7fffffff13ff7812 */ /* 0x000fc8000782c0ff */
[----:B------:R-:W-:-:S13]  /*10a0*/  PLOP3.LUT P1, PT, P2, P1, PT, 0x2f, 0xf2 ;  /* 0x0000000000f2781c */ /* 0x000fda0001722577 */
[----:B------:R-:W-:Y:S05]  /*10b0*/  @P1 BRA `(.L_x_15) ;  /* 0x0000000400181947 */ /* 0x000fea0003800000 */
[----:B------:R-:W-:-:S04]  /*10c0*/  LOP3.LUT P1, RZ, R16, 0x7fffffff, RZ, 0xc0, !PT ;  /* 0x7fffffff10ff7812 */ /* 0x000fc8000782c0ff */
[----:B------:R-:W-:-:S13]  /*10d0*/  PLOP3.LUT P0, PT, P0, P1, PT, 0x2f, 0xf2 ;  /* 0x0000000000f2781c */ /* 0x000fda0000702577 */
[----:B------:R-:W-:Y:S05]  /*10e0*/  @P0 BRA `(.L_x_16) ;  /* 0x0000000400000947 */ /* 0x000fea0003800000 */
[----:B------:R-:W-:Y:S02]  /*10f0*/  ISETP.GE.AND P0, PT, R23, RZ, PT ;  /* 0x000000ff1700720c */ /* 0x000fe40003f06270 */
[----:B------:R-:W-:-:S11]  /*1100*/  ISETP.GE.AND P1, PT, R25, RZ, PT ;  /* 0x000000ff1900720c */ /* 0x000fd60003f26270 */
[----:B------:R-:W-:Y:S01]  /*1110*/  @P0 MOV R17, RZ ;  /* 0x000000ff00110202 */ /* 0x000fe20000000f00 */
[----:B------:R-:W-:Y:S01]  /*1120*/  @!P0 FFMA R19, R19, 1.84467440737095516160e+19, RZ ;  /* 0x5f80000013138823 */ /* 0x000fe200000000ff */
[----:B------:R-:W-:Y:S01]  /*1130*/  @!P0 MOV R17, 0xffffffc0 ;  /* 0xffffffc000118802 */ /* 0x000fe20000000f00 */
[----:B------:R-:W-:-:S03]  /*1140*/  @!P1 FFMA R16, R16, 1.84467440737095516160e+19, RZ ;  /* 0x5f80000010109823 */ /* 0x000fc600000000ff */
[----:B------:R-:W-:-:S07]  /*1150*/  @!P1 IADD3 R17, PT, PT, R17, 0x40, RZ ;  /* 0x0000004011119810 */ /* 0x000fce0007ffe0ff */
.L_x_12:
[----:B------:R-:W-:Y:S01]  /*1160*/  LEA R23, R21, 0xc0800000, 0x17 ;  /* 0xc080000015177811 */ /* 0x000fe200078eb8ff */
[----:B------:R-:W-:Y:S01]  /*1170*/  BSSY.RECONVERGENT B3, `(.L_x_17) ;  /* 0x0000036000037945 */ /* 0x000fe20003800200 */
[----:B------:R-:W-:Y:S02]  /*1180*/  IADD3 R24, PT, PT, R24, -0x7f, RZ ;  /* 0xffffff8118187810 */ /* 0x000fe40007ffe0ff */
[----:B------:R-:W-:-:S03]  /*1190*/  IADD3 R25, PT, PT, -R23, R16, RZ ;  /* 0x0000001017197210 */ /* 0x000fc60007ffe1ff */
[C---:B------:R-:W-:Y:S01]  /*11a0*/  IMAD R16, R24.reuse, -0x800000, R19 ;  /* 0xff80000018107824 */ /* 0x040fe200078e0213 */
[----:B------:R-:W0:Y:S01]  /*11b0*/  MUFU.RCP R26, R25 ;  /* 0x00000019001a7308 */ /* 0x000e220000001000 */
[----:B------:R-:W-:Y:S01]  /*11c0*/  FADD.FTZ R23, -R25, -RZ ;  /* 0x800000ff19177221 */ /* 0x000fe20000010100 */
[----:B------:R-:W-:-:S04]  /*11d0*/  IADD3 R24, PT, PT, R24, 0x7f, -R21 ;  /* 0x0000007f18187810 */ /* 0x000fc80007ffe815 */
[----:B------:R-:W-:Y:S01]  /*11e0*/  IADD3 R24, PT, PT, R24, R17, RZ ;  /* 0x0000001118187210 */ /* 0x000fe20007ffe0ff */
[----:B0-----:R-:W-:-:S04]  /*11f0*/  FFMA R27, R26, R23, 1 ;  /* 0x3f8000001a1b7423 */ /* 0x001fc80000000017 */
[----:B------:R-:W-:-:S04]  /*1200*/  FFMA R19, R26, R27, R26 ;  /* 0x0000001b1a137223 */ /* 0x000fc8000000001a */
[----:B------:R-:W-:-:S04]  /*1210*/  FFMA R26, R16, R19, RZ ;  /* 0x00000013101a7223 */ /* 0x000fc800000000ff */
[----:B------:R-:W-:-:S04]  /*1220*/  FFMA R27, R23, R26, R16 ;  /* 0x0000001a171b7223 */ /* 0x000fc80000000010 */
[----:B------:R-:W-:-:S04]  /*1230*/  FFMA R26, R19, R27, R26 ;  /* 0x0000001b131a7223 */ /* 0x000fc8000000001a */
[----:B------:R-:W-:-:S04]  /*1240*/  FFMA R23, R23, R26, R16 ;  /* 0x0000001a17177223 */ /* 0x000fc80000000010 */
[----:B------:R-:W-:-:S05]  /*1250*/  FFMA R16, R19, R23, R26 ;  /* 0x0000001713107223 */ /* 0x000fca000000001a */
[----:B------:R-:W-:-:S04]  /*1260*/  SHF.R.U32.HI R21, RZ, 0x17, R16 ;  /* 0x00000017ff157819 */ /* 0x000fc80000011610 */
[----:B------:R-:W-:-:S04]  /*1270*/  LOP3.LUT R21, R21, 0xff, RZ, 0xc0, !PT ;  /* 0x000000ff15157812 */ /* 0x000fc800078ec0ff */
[----:B------:R-:W-:-:S04]  /*1280*/  IADD3 R21, PT, PT, R21, R24, RZ ;  /* 0x0000001815157210 */ /* 0x000fc80007ffe0ff */
[----:B------:R-:W-:-:S04]  /*1290*/  IADD3 R17, PT, PT, R21, -0x1, RZ ;  /* 0xffffffff15117810 */ /* 0x000fc80007ffe0ff */
[----:B------:R-:W-:-:S13]  /*12a0*/  ISETP.GE.U32.AND P0, PT, R17, 0xfe, PT ;  /* 0x000000fe1100780c */ /* 0x000fda0003f06070 */
[----:B------:R-:W-:Y:S05]  /*12b0*/  @!P0 BRA `(.L_x_18) ;  /* 0x0000000000808947 */ /* 0x000fea0003800000 */
[----:B------:R-:W-:-:S13]  /*12c0*/  ISETP.GT.AND P0, PT, R21, 0xfe, PT ;  /* 0x000000fe1500780c */ /* 0x000fda0003f04270 */
[----:B------:R-:W-:Y:S05]  /*12d0*/  @P0 BRA `(.L_x_19) ;  /* 0x00000000006c0947 */ /* 0x000fea0003800000 */
[----:B------:R-:W-:-:S13]  /*12e0*/  ISETP.GE.AND P0, PT, R21, 0x1, PT ;  /* 0x000000011500780c */ /* 0x000fda0003f06270 */
[----:B------:R-:W-:Y:S05]  /*12f0*/  @P0 BRA `(.L_x_20) ;  /* 0x0000000000740947 */ /* 0x000fea0003800000 */
[----:B------:R-:W-:Y:S02]  /*1300*/  ISETP.GE.AND P0, PT, R21, -0x18, PT ;  /* 0xffffffe81500780c */ /* 0x000fe40003f06270 */
[----:B------:R-:W-:-:S11]  /*1310*/  LOP3.LUT R16, R16, 0x80000000, RZ, 0xc0, !PT ;  /* 0x8000000010107812 */ /* 0x000fd600078ec0ff */
[----:B------:R-:W-:Y:S05]  /*1320*/  @!P0 BRA `(.L_x_20) ;  /* 0x0000000000688947 */ /* 0x000fea0003800000 */
[-CC-:B------:R-:W-:Y:S01]  /*1330*/  FFMA.RZ R17, R19, R23.reuse, R26.reuse ;  /* 0x0000001713117223 */ /* 0x180fe2000000c01a */
[C---:B------:R-:W-:Y:S02]  /*1340*/  ISETP.NE.AND P2, PT, R21.reuse, RZ, PT ;  /* 0x000000ff1500720c */ /* 0x040fe40003f45270 */
[----:B------:R-:W-:Y:S02]  /*1350*/  ISETP.NE.AND P1, PT, R21, RZ, PT ;  /* 0x000000ff1500720c */ /* 0x000fe40003f25270 */
[----:B------:R-:W-:Y:S01]  /*1360*/  LOP3.LUT R24, R17, 0x7fffff, RZ, 0xc0, !PT ;  /* 0x007fffff11187812 */ /* 0x000fe200078ec0ff */
[CCC-:B------:R-:W-:Y:S01]  /*1370*/  FFMA.RP R17, R19.reuse, R23.reuse, R26.reuse ;  /* 0x0000001713117223 */ /* 0x1c0fe2000000801a */
[----:B------:R-:W-:Y:S01]  /*1380*/  FFMA.RM R26, R19, R23, R26 ;  /* 0x00000017131a7223 */ /* 0x000fe2000000401a */
[----:B------:R-:W-:Y:S02]  /*1390*/  IADD3 R19, PT, PT, R21, 0x20, RZ ;  /* 0x0000002015137810 */ /* 0x000fe40007ffe0ff */
[----:B------:R-:W-:-:S02]  /*13a0*/  LOP3.LUT R24, R24, 0x800000, RZ, 0xfc, !PT ;  /* 0x0080000018187812 */ /* 0x000fc400078efcff */
[----:B------:R-:W-:Y:S02]  /*13b0*/  IADD3 R21, PT, PT, -R21, RZ, RZ ;  /* 0x000000ff15157210 */ /* 0x000fe40007ffe1ff */
[----:B------:R-:W-:Y:S02]  /*13c0*/  SHF.L.U32 R19, R24, R19, RZ ;  /* 0x0000001318137219 */ /* 0x000fe400000006ff */
[----:B------:R-:W-:Y:S02]  /*13d0*/  FSETP.NEU.FTZ.AND P0, PT, R17, R26, PT ;  /* 0x0000001a1100720b */ /* 0x000fe40003f1d000 */
[----:B------:R-:W-:Y:S02]  /*13e0*/  SEL R17, R21, RZ, P2 ;  /* 0x000000ff15117207 */ /* 0x000fe40001000000 */
[----:B------:R-:W-:Y:S02]  /*13f0*/  ISETP.NE.AND P1, PT, R19, RZ, P1 ;  /* 0x000000ff1300720c */ /* 0x000fe40000f25270 */
[----:B------:R-:W-:-:S02]  /*1400*/  SHF.R.U32.HI R17, RZ, R17, R24 ;  /* 0x00000011ff117219 */ /* 0x000fc40000011618 */
[----:B------:R-:W-:Y:S02]  /*1410*/  PLOP3.LUT P0, PT, P0, P1, PT, 0xf8, 0x8f ;  /* 0x00000000008f781c */ /* 0x000fe40000703f70 */
[----:B------:R-:W-:Y:S02]  /*1420*/  SHF.R.U32.HI R24, RZ, 0x1, R17 ;  /* 0x00000001ff187819 */ /* 0x000fe40000011611 */
[----:B------:R-:W-:-:S04]  /*1430*/  SEL R19, RZ, 0x1, !P0 ;  /* 0x00000001ff137807 */ /* 0x000fc80004000000 */
[----:B------:R-:W-:-:S04]  /*1440*/  LOP3.LUT R26, R19, 0x1, R24, 0xf8, !PT ;  /* 0x00000001131a7812 */ /* 0x000fc800078ef818 */
[----:B------:R-:W-:-:S04]  /*1450*/  LOP3.LUT R17, R26, R17, RZ, 0xc0, !PT ;  /* 0x000000111a117212 */ /* 0x000fc800078ec0ff */
[----:B------:R-:W-:-:S04]  /*1460*/  IADD3 R17, PT, PT, R24, R17, RZ ;  /* 0x0000001118117210 */ /* 0x000fc80007ffe0ff */
[----:B------:R-:W-:Y:S01]  /*1470*/  LOP3.LUT R16, R17, R16, RZ, 0xfc, !PT ;  /* 0x0000001011107212 */ /* 0x000fe200078efcff */
[----:B------:R-:W-:Y:S06]  /*1480*/  BRA `(.L_x_20) ;  /* 0x0000000000107947 */ /* 0x000fec0003800000 */
.L_x_19:
[----:B------:R-:W-:-:S04]  /*1490*/  LOP3.LUT R16, R16, 0x80000000, RZ, 0xc0, !PT ;  /* 0x8000000010107812 */ /* 0x000fc800078ec0ff */
[----:B------:R-:W-:Y:S01]  /*14a0*/  LOP3.LUT R16, R16, 0x7f800000, RZ, 0xfc, !PT ;  /* 0x7f80000010107812 */ /* 0x000fe200078efcff */
[----:B------:R-:W-:Y:S06]  /*14b0*/  BRA `(.L_x_20) ;  /* 0x0000000000047947 */ /* 0x000fec0003800000 */
.L_x_18:
[----:B------:R-:W-:-:S07]  /*14c0*/  LEA R16, R24, R16, 0x17 ;  /* 0x0000001018107211 */ /* 0x000fce00078eb8ff */
.L_x_20:
[----:B------:R-:W-:Y:S05]  /*14d0*/  BSYNC.RECONVERGENT B3 ;  /* 0x0000000000037941 */ /* 0x000fea0003800200 */
.L_x_17:
[----:B------:R-:W-:Y:S05]  /*14e0*/  BRA `(.L_x_21) ;  /* 0x0000000000207947 */ /* 0x000fea0003800000 */
.L_x_16:
[----:B------:R-:W-:-:S04]  /*14f0*/  LOP3.LUT R16, R16, 0x80000000, R19, 0x48, !PT ;  /* 0x8000000010107812 */ /* 0x000fc800078e4813 */
[----:B------:R-:W-:Y:S01]  /*1500*/  LOP3.LUT R16, R16, 0x7f800000, RZ, 0xfc, !PT ;  /* 0x7f80000010107812 */ /* 0x000fe200078efcff */
[----:B------:R-:W-:Y:S06]  /*1510*/  BRA `(.L_x_21) ;  /* 0x0000000000147947 */ /* 0x000fec0003800000 */
.L_x_15:
[----:B------:R-:W-:Y:S01]  /*1520*/  LOP3.LUT R16, R16, 0x80000000, R19, 0x48, !PT ;  /* 0x8000000010107812 */ /* 0x000fe200078e4813 */
[----:B------:R-:W-:Y:S06]  /*1530*/  BRA `(.L_x_21) ;  /* 0x00000000000c7947 */ /* 0x000fec0003800000 */
.L_x_14:
[----:B------:R-:W0:Y:S01]  /*1540*/  MUFU.RSQ R16, -QNAN ;  /* 0xffc0000000107908 */ /* 0x000e220000001400 */
[----:B------:R-:W-:Y:S05]  /*1550*/  BRA `(.L_x_21) ;  /* 0x0000000000047947 */ /* 0x000fea0003800000 */
.L_x_13:
[----:B------:R-:W-:-:S07]  /*1560*/  FADD.FTZ R16, R19, R16 ;  /* 0x0000001013107221 */ /* 0x000fce0000010000 */
.L_x_21:
[----:B------:R-:W-:Y:S05]  /*1570*/  BSYNC.RECONVERGENT B2 ;  /* 0x0000000000027941 */ /* 0x000fea0003800200 */
.L_x_11:
[----:B------:R-:W-:Y:S01]  /*1580*/  HFMA2 R17, -RZ, RZ, 0, 0 ;  /* 0x00000000ff117431 */ /* 0x000fe200000001ff */
[----:B0-----:R-:W-:Y:S02]  /*1590*/  MOV R19, R16 ;  /* 0x0000001000137202 */ /* 0x001fe40000000f00 */
[----:B------:R-:W-:-:S04]  /*15a0*/  MOV R16, R22 ;  /* 0x0000001600107202 */ /* 0x000fc80000000f00 */
[----:B------:R-:W-:Y:S05]  /*15b0*/  RET.REL.NODEC R16 `(calcB) ;  /* 0xffffffe810907950 */ /* 0x000fea0003c3ffff */
.L_x_22:
[----:B------:R-:W-:-:S00]  /*15c0*/  BRA `(.L_x_22) ;  /* 0xfffffffc00fc7947 */ /* 0x000fc0000383ffff */
[----:B------:R-:W-:-:S00]  /*15d0*/  NOP ;  /* 0x0000000000007918 */ /* 0x000fc00000000000 */
        /* <DEDUP_REMOVED lines=10> */
.L_x_23:


//--------------------- .nv.shared.reserved.0     --------------------------
	.section	.nv.shared.reserved.0,"aw",@nobits
	.weak		__nv_reservedSMEM_offset_0_alias
	.size		__nv_reservedSMEM_offset_0_alias, 0, 64
	.other		__nv_reservedSMEM_offset_0_alias,@"STO_CUDA_RESERVED_SHARED STV_DEFAULT"
__nv_reservedSMEM_offset_0_alias:
	.zero		0
	.zero		64


//--------------------- .nv.constant0.calcB       --------------------------
	.section	.nv.constant0.calcB,"a",@progbits
	.sectionflags	@""
	.align	4
.nv.constant0.calcB:
	.zero		928


//--------------------- SYMBOLS --------------------------

	.type		.nv.reservedSmem.offset0,@object
	.size		.nv.reservedSmem.offset0,0x4
